//
// Generated by NVIDIA NVVM Compiler
//
// Compiler Build ID: CL-36424714
// Cuda compilation tools, release 13.0, V13.0.88
// Based on NVVM 20.0.0
//

.version 9.0
.target sm_100
.address_size 64

	// .globl	_Z7threadsv
.extern .func  (.param .b32 func_retval0) vprintf
(
	.param .b64 vprintf_param_0,
	.param .b64 vprintf_param_1
)
;
.global .align 1 .b8 $str[48] = {116, 104, 114, 101, 97, 100, 73, 68, 46, 120, 58, 32, 37, 100, 44, 32, 116, 104, 114, 101, 97, 100, 73, 68, 46, 121, 58, 32, 37, 100, 44, 32, 116, 104, 114, 101, 97, 100, 73, 68, 46, 121, 58, 32, 37, 100, 10};
.global .align 1 .b8 $str$1[45] = {98, 108, 111, 99, 107, 73, 68, 46, 120, 58, 32, 37, 100, 44, 32, 98, 108, 111, 99, 107, 73, 68, 46, 121, 58, 32, 37, 100, 44, 32, 98, 108, 111, 99, 107, 73, 68, 46, 121, 58, 32, 37, 100, 10};
.global .align 1 .b8 $str$2[63] = {98, 108, 111, 99, 107, 68, 105, 109, 46, 120, 58, 32, 37, 100, 44, 32, 98, 108, 111, 99, 107, 68, 105, 109, 46, 121, 58, 32, 37, 100, 44, 32, 103, 114, 105, 100, 68, 105, 109, 46, 120, 58, 32, 37, 100, 44, 32, 103, 114, 105, 100, 68, 105, 109, 46, 121, 58, 32, 37, 100, 10, 10};

.visible .entry _Z7threadsv()
{
	.local .align 16 .b8 	__local_depot0[16];
	.reg .b64 	%SP;
	.reg .b64 	%SPL;
	.reg .b32 	%r<17>;
	.reg .b64 	%rd<9>;

	mov.u64 	%SPL, __local_depot0;
	cvta.local.u64 	%SP, %SPL;
	add.u64 	%rd1, %SP, 0;
	add.u64 	%rd2, %SPL, 0;
	mov.u32 	%r1, %tid.x;
	mov.u32 	%r2, %tid.y;
	mov.u32 	%r3, %tid.z;
	st.local.v2.u32 	[%rd2], {%r1, %r2};
	st.local.u32 	[%rd2+8], %r3;
	mov.u64 	%rd3, $str;
	cvta.global.u64 	%rd4, %rd3;
	{ // callseq 0, 0
	.param .b64 param0;
	st.param.b64 	[param0], %rd4;
	.param .b64 param1;
	st.param.b64 	[param1], %rd1;
	.param .b32 retval0;
	call.uni (retval0), 
	vprintf, 
	(
	param0, 
	param1
	);
	ld.param.b32 	%r4, [retval0];
	} // callseq 0
	mov.u32 	%r6, %ctaid.x;
	mov.u32 	%r7, %ctaid.y;
	mov.u32 	%r8, %ctaid.z;
	st.local.v2.u32 	[%rd2], {%r6, %r7};
	st.local.u32 	[%rd2+8], %r8;
	mov.u64 	%rd5, $str$1;
	cvta.global.u64 	%rd6, %rd5;
	{ // callseq 1, 0
	.param .b64 param0;
	st.param.b64 	[param0], %rd6;
	.param .b64 param1;
	st.param.b64 	[param1], %rd1;
	.param .b32 retval0;
	call.uni (retval0), 
	vprintf, 
	(
	param0, 
	param1
	);
	ld.param.b32 	%r9, [retval0];
	} // callseq 1
	mov.u32 	%r11, %ntid.x;
	mov.u32 	%r12, %ntid.y;
	mov.u32 	%r13, %nctaid.x;
	mov.u32 	%r14, %nctaid.y;
	st.local.v4.u32 	[%rd2], {%r11, %r12, %r13, %r14};
	mov.u64 	%rd7, $str$2;
	cvta.global.u64 	%rd8, %rd7;
	{ // callseq 2, 0
	.param .b64 param0;
	st.param.b64 	[param0], %rd8;
	.param .b64 param1;
	st.param.b64 	[param1], %rd1;
	.param .b32 retval0;
	call.uni (retval0), 
	vprintf, 
	(
	param0, 
	param1
	);
	ld.param.b32 	%r15, [retval0];
	} // callseq 2
	ret;

}


// ===== COMPILED SASS (sm_100) =====

	.target	sm_100

	.elftype	@"ET_EXEC"


//--------------------- .note.nv.tkinfo           --------------------------
	.section	.note.nv.tkinfo,"",@"SHT_NOTE"
	.sectionflags	@"SHF_NOTE_NV_TKINFO"
	.tkinfo
        /*0018*/ 	.word	0x00000002
        /*0030*/ 	.string	""
        /*0030*/ 	.string	"ptxas"
        /*0030*/ 	.string	"Cuda compilation tools, release 13.0, V13.0.88"
        /*0030*/ 	.string	"Build cuda_13.0.r13.0/compiler.36424714_0"
        /*0030*/ 	.string	"-arch sm_100 -m 64 "



//--------------------- .note.nv.cuinfo           --------------------------
	.section	.note.nv.cuinfo,"",@"SHT_NOTE"
	.sectionflags	@"SHF_NOTE_NV_CUINFO"
        /*0018*/ 	.short	0x0002
        /*001a*/ 	.short	0x0064
        /*001c*/ 	.short	0x0082
	.zero		2


//--------------------- .nv.info                  --------------------------
	.section	.nv.info,"",@"SHT_CUDA_INFO"
	.align	4


	//----- nvinfo : EIATTR_REGCOUNT
	.align		4
        /*0000*/ 	.byte	0x04, 0x2f
        /*0002*/ 	.short	(.L_4 - .L_3)
	.align		4
.L_3:
        /*0004*/ 	.word	index@(_Z7threadsv)
        /*0008*/ 	.word	0x00000018


	//----- nvinfo : EIATTR_FRAME_SIZE
	.align		4
.L_4:
        /*000c*/ 	.byte	0x04, 0x11
        /*000e*/ 	.short	(.L_6 - .L_5)
	.align		4
.L_5:
        /*0010*/ 	.word	index@(_Z7threadsv)
        /*0014*/ 	.word	0x00000010


	//----- nvinfo : EIATTR_MIN_STACK_SIZE
	.align		4
.L_6:
        /*0018*/ 	.byte	0x04, 0x12
        /*001a*/ 	.short	(.L_8 - .L_7)
	.align		4
.L_7:
        /*001c*/ 	.word	index@(_Z7threadsv)
        /*0020*/ 	.word	0x00000010
.L_8:


//--------------------- .nv.compat                --------------------------
	.section	.nv.compat,"",@"SHT_CUDA_COMPAT_INFO"
	.align	4
        /*0000*/ 	.byte	0x02, 0x09, 0x00, 0x00, 0x02, 0x02, 0x01, 0x00, 0x02, 0x05, 0x05, 0x00, 0x03, 0x07, 0x01, 0x01
        /*0010*/ 	.byte	0x02, 0x03, 0x00, 0x00, 0x02, 0x06, 0x01, 0x00, 0x04, 0x0b, 0x08, 0x00, 0x09, 0x00, 0x00, 0x00
        /*0020*/ 	.byte	0x00, 0x00, 0x00, 0x00


//--------------------- .nv.info._Z7threadsv      --------------------------
	.section	.nv.info._Z7threadsv,"",@"SHT_CUDA_INFO"
	.sectionflags	@""
	.align	4


	//----- nvinfo : EIATTR_CUDA_API_VERSION
	.align		4
        /*0000*/ 	.byte	0x04, 0x37
        /*0002*/ 	.short	(.L_10 - .L_9)
.L_9:
        /*0004*/ 	.word	0x00000082


	//----- nvinfo : EIATTR_SPARSE_MMA_MASK
	.align		4
.L_10:
        /*0008*/ 	.byte	0x03, 0x50
        /*000a*/ 	.short	0x0000


	//----- nvinfo : EIATTR_MAXREG_COUNT
	.align		4
        /*000c*/ 	.byte	0x03, 0x1b
        /*000e*/ 	.short	0x00ff


	//----- nvinfo : EIATTR_EXTERNS
	.align		4
        /*0010*/ 	.byte	0x04, 0x0f
        /*0012*/ 	.short	(.L_12 - .L_11)


	//   ....[0]....
	.align		4
.L_11:
        /*0014*/ 	.word	index@(vprintf)


	//----- nvinfo : EIATTR_MERCURY_ISA_VERSION
	.align		4
.L_12:
        /*0018*/ 	.byte	0x03, 0x5f
        /*001a*/ 	.short	0x0101


	//----- nvinfo : EIATTR_VRC_CTA_INIT_COUNT
	.align		4
        /*001c*/ 	.byte	0x02, 0x4a
	.zero		1
	.zero		1


	//----- nvinfo : EIATTR_SYSCALL_OFFSETS
	.align		4
        /*0020*/ 	.byte	0x04, 0x46
        /*0022*/ 	.short	(.L_14 - .L_13)


	//   ....[0]....
.L_13:
        /*0024*/ 	.word	0x00000130


	//   ....[1]....
        /*0028*/ 	.word	0x00000200


	//   ....[2]....
        /*002c*/ 	.word	0x000002d0


	//----- nvinfo : EIATTR_EXIT_INSTR_OFFSETS
	.align		4
.L_14:
        /*0030*/ 	.byte	0x04, 0x1c
        /*0032*/ 	.short	(.L_16 - .L_15)


	//   ....[0]....
.L_15:
        /*0034*/ 	.word	0x000002e0


	//----- nvinfo : EIATTR_SW_WAR
	.align		4
.L_16:
        /*0038*/ 	.byte	0x04, 0x36
        /*003a*/ 	.short	(.L_18 - .L_17)
.L_17:
        /*003c*/ 	.word	0x00000008
.L_18:


//--------------------- .nv.callgraph             --------------------------
	.section	.nv.callgraph,"",@"SHT_CUDA_CALLGRAPH"
	.align	4
	.sectionentsize	8
	.align		4
        /*0000*/ 	.word	0x00000000
	.align		4
        /*0004*/ 	.word	0xffffffff
	.align		4
        /*0008*/ 	.word	index@(_Z7threadsv)
	.align		4
        /*000c*/ 	.word	index@(vprintf)
	.align		4
        /*0010*/ 	.word	0x00000000
	.align		4
        /*0014*/ 	.word	0xfffffffe
	.align		4
        /*0018*/ 	.word	0x00000000
	.align		4
        /*001c*/ 	.word	0xfffffffd
	.align		4
        /*0020*/ 	.word	0x00000000
	.align		4
        /*0024*/ 	.word	0xfffffffc


//--------------------- .nv.constant4             --------------------------
	.section	.nv.constant4,"a",@progbits
	.align	8
	.align		8
.nv.constant4:
        /*0000*/ 	.dword	vprintf
	.align		8
        /*0008*/ 	.dword	$str
	.align		8
        /*0010*/ 	.dword	$str$1
	.align		8
        /*0018*/ 	.dword	$str$2


//--------------------- .text._Z7threadsv         --------------------------
	.section	.text._Z7threadsv,"ax",@progbits
	.align	128
        .global         _Z7threadsv
        .type           _Z7threadsv,@function
        .size           _Z7threadsv,(.L_x_4 - _Z7threadsv)
        .other          _Z7threadsv,@"STO_CUDA_ENTRY STV_DEFAULT"
_Z7threadsv:
.text._Z7threadsv:
[----:B------:R-:W0:Y:S01]  /*0000*/  LDC R1, c[0x0][0x37c] ;  /* 0x0000df00ff017b82 */ /* 0x000e220000000800 */
[----:B------:R-:W1:Y:S01]  /*0010*/  S2R R10, SR_TID.X ;  /* 0x00000000000a7919 */ /* 0x000e620000002100 */
[----:B------:R-:W2:Y:S01]  /*0020*/  LDCU UR4, c[0x0][0x2f8] ;  /* 0x00005f00ff0477ac */ /* 0x000ea20008000800 */
[----:B0-----:R-:W-:Y:S01]  /*0030*/  VIADD R1, R1, 0xfffffff0 ;  /* 0xfffffff001017836 */ /* 0x001fe20000000000 */
[----:B------:R-:W-:Y:S01]  /*0040*/  MOV R2, 0x0 ;  /* 0x0000000000027802 */ /* 0x000fe20000000f00 */
[----:B------:R-:W1:Y:S01]  /*0050*/  S2R R11, SR_TID.Y ;  /* 0x00000000000b7919 */ /* 0x000e620000002200 */
[----:B------:R-:W0:Y:S02]  /*0060*/  LDCU UR5, c[0x0][0x2fc] ;  /* 0x00005f80ff0577ac */ /* 0x000e240008000800 */
[----:B------:R3:W4:Y:S01]  /*0070*/  LDC.64 R8, c[0x4][R2] ;  /* 0x0100000002087b82 */ /* 0x0007220000000a00 */
[----:B------:R-:W5:Y:S01]  /*0080*/  S2R R0, SR_TID.Z ;  /* 0x0000000000007919 */ /* 0x000f620000002300 */
[----:B------:R-:W3:Y:S01]  /*0090*/  LDCU.64 UR6, c[0x4][0x8] ;  /* 0x01000100ff0677ac */ /* 0x000ee20008000a00 */
[----:B--2---:R-:W-:-:S05]  /*00a0*/  IADD3 R16, P0, PT, R1, UR4, RZ ;  /* 0x0000000401107c10 */ /* 0x004fca000ff1e0ff */
[----:B0-----:R-:W-:Y:S02]  /*00b0*/  IMAD.X R17, RZ, RZ, UR5, P0 ;  /* 0x00000005ff117e24 */ /* 0x001fe400080e06ff */
[----:B------:R-:W-:Y:S01]  /*00c0*/  IMAD.MOV.U32 R6, RZ, RZ, R16 ;  /* 0x000000ffff067224 */ /* 0x000fe200078e0010 */
[----:B---3--:R-:W-:Y:S01]  /*00d0*/  MOV R4, UR6 ;  /* 0x0000000600047c02 */ /* 0x008fe20008000f00 */
[----:B------:R-:W-:Y:S01]  /*00e0*/  IMAD.U32 R5, RZ, RZ, UR7 ;  /* 0x00000007ff057e24 */ /* 0x000fe2000f8e00ff */
[----:B------:R-:W-:Y:S01]  /*00f0*/  MOV R7, R17 ;  /* 0x0000001100077202 */ /* 0x000fe20000000f00 */
[----:B-1----:R0:W-:Y:S04]  /*0100*/  STL.64 [R1], R10 ;  /* 0x0000000a01007387 */ /* 0x0021e80000100a00 */
[----:B-----5:R0:W-:Y:S02]  /*0110*/  STL [R1+0x8], R0 ;  /* 0x0000080001007387 */ /* 0x0201e40000100800 */
[----:B------:R-:W-:-:S07]  /*0120*/  LEPC R20, `(.L_x_0) ;  /* 0x000000001014794e */ /* 0x000fce0000000000 */
[----:B0---4-:R-:W-:Y:S05]  /*0130*/  CALL.ABS.NOINC R8 ;  /* 0x0000000008007343 */ /* 0x011fea0003c00000 */
.L_x_0:
[----:B------:R-:W0:Y:S01]  /*0140*/  S2R R8, SR_CTAID.X ;  /* 0x0000000000087919 */ /* 0x000e220000002500 */
[----:B------:R1:W2:Y:S01]  /*0150*/  LDC.64 R10, c[0x4][R2] ;  /* 0x01000000020a7b82 */ /* 0x0002a20000000a00 */
[----:B------:R-:W3:Y:S01]  /*0160*/  LDCU.64 UR4, c[0x4][0x10] ;  /* 0x01000200ff0477ac */ /* 0x000ee20008000a00 */
[----:B------:R-:W-:Y:S01]  /*0170*/  IMAD.MOV.U32 R6, RZ, RZ, R16 ;  /* 0x000000ffff067224 */ /* 0x000fe200078e0010 */
[----:B------:R-:W0:Y:S01]  /*0180*/  S2R R9, SR_CTAID.Y ;  /* 0x0000000000097919 */ /* 0x000e220000002600 */
[----:B------:R-:W-:Y:S01]  /*0190*/  MOV R7, R17 ;  /* 0x0000001100077202 */ /* 0x000fe20000000f00 */
[----:B------:R-:W4:Y:S01]  /*01a0*/  S2R R0, SR_CTAID.Z ;  /* 0x0000000000007919 */ /* 0x000f220000002700 */
[----:B---3--:R-:W-:Y:S01]  /*01b0*/  IMAD.U32 R4, RZ, RZ, UR4 ;  /* 0x00000004ff047e24 */ /* 0x008fe2000f8e00ff */
[----:B------:R-:W-:Y:S01]  /*01c0*/  MOV R5, UR5 ;  /* 0x0000000500057c02 */ /* 0x000fe20008000f00 */
[----:B0-----:R1:W-:Y:S04]  /*01d0*/  STL.64 [R1], R8 ;  /* 0x0000000801007387 */ /* 0x0013e80000100a00 */
[----:B----4-:R1:W-:Y:S02]  /*01e0*/  STL [R1+0x8], R0 ;  /* 0x0000080001007387 */ /* 0x0103e40000100800 */
[----:B------:R-:W-:-:S07]  /*01f0*/  LEPC R20, `(.L_x_1) ;  /* 0x000000001014794e */ /* 0x000fce0000000000 */
[----:B-12---:R-:W-:Y:S05]  /*0200*/  CALL.ABS.NOINC R10 ;  /* 0x000000000a007343 */ /* 0x006fea0003c00000 */
.L_x_1:
[----:B------:R-:W0:Y:S01]  /*0210*/  LDC R8, c[0x0][0x360] ;  /* 0x0000d800ff087b82 */ /* 0x000e220000000800 */
[----:B------:R-:W1:Y:S01]  /*0220*/  LDCU.64 UR4, c[0x4][0x18] ;  /* 0x01000300ff0477ac */ /* 0x000e620008000a00 */
[----:B------:R-:W-:Y:S01]  /*0230*/  IMAD.MOV.U32 R6, RZ, RZ, R16 ;  /* 0x000000ffff067224 */ /* 0x000fe200078e0010 */
[----:B------:R-:W-:-:S05]  /*0240*/  MOV R7, R17 ;  /* 0x0000001100077202 */ /* 0x000fca0000000f00 */
[----:B------:R-:W0:Y:S08]  /*0250*/  LDC R9, c[0x0][0x364] ;  /* 0x0000d900ff097b82 */ /* 0x000e300000000800 */
[----:B------:R-:W0:Y:S01]  /*0260*/  LDC R10, c[0x0][0x370] ;  /* 0x0000dc00ff0a7b82 */ /* 0x000e220000000800 */
[----:B-1----:R-:W-:Y:S01]  /*0270*/  IMAD.U32 R4, RZ, RZ, UR4 ;  /* 0x00000004ff047e24 */ /* 0x002fe2000f8e00ff */
[----:B------:R-:W-:-:S06]  /*0280*/  MOV R5, UR5 ;  /* 0x0000000500057c02 */ /* 0x000fcc0008000f00 */
[----:B------:R-:W0:Y:S08]  /*0290*/  LDC R11, c[0x0][0x374] ;  /* 0x0000dd00ff0b7b82 */ /* 0x000e300000000800 */
[----:B------:R-:W1:Y:S01]  /*02a0*/  LDC.64 R2, c[0x4][R2] ;  /* 0x0100000002027b82 */ /* 0x000e620000000a00 */
[----:B0-----:R0:W-:Y:S02]  /*02b0*/  STL.128 [R1], R8 ;  /* 0x0000000801007387 */ /* 0x0011e40000100c00 */
[----:B------:R-:W-:-:S07]  /*02c0*/  LEPC R20, `(.L_x_2) ;  /* 0x000000001014794e */ /* 0x000fce0000000000 */
[----:B01----:R-:W-:Y:S05]  /*02d0*/  CALL.ABS.NOINC R2 ;  /* 0x0000000002007343 */ /* 0x003fea0003c00000 */
.L_x_2:
[----:B------:R-:W-:Y:S05]  /*02e0*/  EXIT ;  /* 0x000000000000794d */ /* 0x000fea0003800000 */
.L_x_3:
[----:B------:R-:W-:-:S00]  /*02f0*/  BRA `(.L_x_3) ;  /* 0xfffffffc00fc7947 */ /* 0x000fc0000383ffff */
[----:B------:R-:W-:-:S00]  /*0300*/  NOP ;  /* 0x0000000000007918 */ /* 0x000fc00000000000 */
[----:B------:R-:W-:-:S00]  /*0310*/  NOP ;  /* 0x0000000000007918 */ /* 0x000fc00000000000 */
[----:B------:R-:W-:-:S00]  /*0320*/  NOP ;  /* 0x0000000000007918 */ /* 0x000fc00000000000 */
[----:B------:R-:W-:-:S00]  /*0330*/  NOP ;  /* 0x0000000000007918 */ /* 0x000fc00000000000 */
[----:B------:R-:W-:-:S00]  /*0340*/  NOP ;  /* 0x0000000000007918 */ /* 0x000fc00000000000 */
[----:B------:R-:W-:-:S00]  /*0350*/  NOP ;  /* 0x0000000000007918 */ /* 0x000fc00000000000 */
[----:B------:R-:W-:-:S00]  /*0360*/  NOP ;  /* 0x0000000000007918 */ /* 0x000fc00000000000 */
[----:B------:R-:W-:-:S00]  /*0370*/  NOP ;  /* 0x0000000000007918 */ /* 0x000fc00000000000 */
.L_x_4:


//--------------------- .nv.global.init           --------------------------
	.section	.nv.global.init,"aw",@progbits
.nv.global.init:
	.type		$str$1,@object
	.size		$str$1,($str - $str$1)
$str$1:
        /*0000*/ 	.byte	0x62, 0x6c, 0x6f, 0x63, 0x6b, 0x49, 0x44, 0x2e, 0x78, 0x3a, 0x20, 0x25, 0x64, 0x2c, 0x20, 0x62
        /*0010*/ 	.byte	0x6c, 0x6f, 0x63, 0x6b, 0x49, 0x44, 0x2e, 0x79, 0x3a, 0x20, 0x25, 0x64, 0x2c, 0x20, 0x62, 0x6c
        /*0020*/ 	.byte	0x6f, 0x63, 0x6b, 0x49, 0x44, 0x2e, 0x79, 0x3a, 0x20, 0x25, 0x64, 0x0a, 0x00
	.type		$str,@object
	.size		$str,($str$2 - $str)
$str:
        /*002d*/ 	.byte	0x74, 0x68, 0x72, 0x65, 0x61, 0x64, 0x49, 0x44, 0x2e, 0x78, 0x3a, 0x20, 0x25, 0x64, 0x2c, 0x20
        /*003d*/ 	.byte	0x74, 0x68, 0x72, 0x65, 0x61, 0x64, 0x49, 0x44, 0x2e, 0x79, 0x3a, 0x20, 0x25, 0x64, 0x2c, 0x20
        /*004d*/ 	.byte	0x74, 0x68, 0x72, 0x65, 0x61, 0x64, 0x49, 0x44, 0x2e, 0x79, 0x3a, 0x20, 0x25, 0x64, 0x0a, 0x00
	.type		$str$2,@object
	.size		$str$2,(.L_2 - $str$2)
$str$2:
        /*005d*/ 	.byte	0x62, 0x6c, 0x6f, 0x63, 0x6b, 0x44, 0x69, 0x6d, 0x2e, 0x78, 0x3a, 0x20, 0x25, 0x64, 0x2c, 0x20
        /*006d*/ 	.byte	0x62, 0x6c, 0x6f, 0x63, 0x6b, 0x44, 0x69, 0x6d, 0x2e, 0x79, 0x3a, 0x20, 0x25, 0x64, 0x2c, 0x20
        /*007d*/ 	.byte	0x67, 0x72, 0x69, 0x64, 0x44, 0x69, 0x6d, 0x2e, 0x78, 0x3a, 0x20, 0x25, 0x64, 0x2c, 0x20, 0x67
        /*008d*/ 	.byte	0x72, 0x69, 0x64, 0x44, 0x69, 0x6d, 0x2e, 0x79, 0x3a, 0x20, 0x25, 0x64, 0x0a, 0x0a, 0x00
.L_2:


//--------------------- .nv.shared.reserved.0     --------------------------
	.section	.nv.shared.reserved.0,"aw",@nobits
	.weak		__nv_reservedSMEM_offset_0_alias
	.size		__nv_reservedSMEM_offset_0_alias, 0, 64
	.other		__nv_reservedSMEM_offset_0_alias,@"STO_CUDA_RESERVED_SHARED STV_DEFAULT"
__nv_reservedSMEM_offset_0_alias:
	.zero		0
	.zero		64


//--------------------- .nv.constant0._Z7threadsv --------------------------
	.section	.nv.constant0._Z7threadsv,"a",@progbits
	.sectionflags	@""
	.align	4
.nv.constant0._Z7threadsv:
	.zero		896


//--------------------- SYMBOLS --------------------------

	.type		.nv.reservedSmem.offset0,@object
	.size		.nv.reservedSmem.offset0,0x4
	.type		vprintf,@function
